//
// Generated by NVIDIA NVVM Compiler
//
// Compiler Build ID: CL-36424714
// Cuda compilation tools, release 13.0, V13.0.88
// Based on NVVM 20.0.0
//

.version 9.0
.target sm_100
.address_size 64

	// .globl	_Z5nbodyiP6point3S0_

.visible .entry _Z5nbodyiP6point3S0_(
	.param .u32 _Z5nbodyiP6point3S0__param_0,
	.param .u64 .ptr .align 1 _Z5nbodyiP6point3S0__param_1,
	.param .u64 .ptr .align 1 _Z5nbodyiP6point3S0__param_2
)
{
	.reg .pred 	%p<15>;
	.reg .b32 	%r<20>;
	.reg .b32 	%f<207>;
	.reg .b64 	%rd<17>;

	ld.param.u32 	%r10, [_Z5nbodyiP6point3S0__param_0];
	ld.param.u64 	%rd7, [_Z5nbodyiP6point3S0__param_1];
	ld.param.u64 	%rd6, [_Z5nbodyiP6point3S0__param_2];
	cvta.to.global.u64 	%rd1, %rd7;
	mov.u32 	%r11, %ntid.x;
	mov.u32 	%r12, %ctaid.x;
	mov.u32 	%r13, %tid.x;
	mad.lo.s32 	%r1, %r11, %r12, %r13;
	mul.wide.s32 	%rd8, %r1, 16;
	add.s64 	%rd9, %rd1, %rd8;
	ld.global.f32 	%f1, [%rd9+4];
	ld.global.f32 	%f2, [%rd9+8];
	ld.global.f32 	%f3, [%rd9+12];
	setp.lt.s32 	%p1, %r10, 1;
	mov.f32 	%f174, 0f00000000;
	mov.f32 	%f175, %f174;
	mov.f32 	%f176, %f174;
	@%p1 bra 	$L__BB0_22;
	and.b32  	%r2, %r10, 3;
	setp.lt.u32 	%p2, %r10, 4;
	mov.f32 	%f176, 0f00000000;
	mov.b32 	%r19, 0;
	mov.f32 	%f175, %f176;
	mov.f32 	%f174, %f176;
	@%p2 bra 	$L__BB0_12;
	and.b32  	%r19, %r10, 2147483644;
	neg.s32 	%r17, %r19;
	add.s64 	%rd16, %rd1, 36;
	mov.f32 	%f176, 0f00000000;
$L__BB0_3:
	.pragma "nounroll";
	ld.global.f32 	%f93, [%rd16+-32];
	ld.global.f32 	%f94, [%rd16+-28];
	ld.global.f32 	%f95, [%rd16+-24];
	sub.f32 	%f7, %f93, %f1;
	sub.f32 	%f8, %f94, %f2;
	sub.f32 	%f9, %f95, %f3;
	mul.f32 	%f96, %f8, %f8;
	fma.rn.f32 	%f97, %f7, %f7, %f96;
	fma.rn.f32 	%f98, %f9, %f9, %f97;
	sqrt.rn.f32 	%f10, %f98;
	setp.leu.f32 	%p3, %f10, 0f00000000;
	@%p3 bra 	$L__BB0_5;
	mul.f32 	%f99, %f10, %f10;
	mul.f32 	%f100, %f10, %f99;
	div.rn.f32 	%f101, %f7, %f100;
	div.rn.f32 	%f102, %f8, %f100;
	div.rn.f32 	%f103, %f9, %f100;
	add.f32 	%f176, %f176, %f101;
	add.f32 	%f175, %f175, %f102;
	add.f32 	%f174, %f174, %f103;
$L__BB0_5:
	ld.global.f32 	%f104, [%rd16+-16];
	ld.global.f32 	%f105, [%rd16+-12];
	ld.global.f32 	%f106, [%rd16+-8];
	sub.f32 	%f17, %f104, %f1;
	sub.f32 	%f18, %f105, %f2;
	sub.f32 	%f19, %f106, %f3;
	mul.f32 	%f107, %f18, %f18;
	fma.rn.f32 	%f108, %f17, %f17, %f107;
	fma.rn.f32 	%f109, %f19, %f19, %f108;
	sqrt.rn.f32 	%f20, %f109;
	setp.leu.f32 	%p4, %f20, 0f00000000;
	@%p4 bra 	$L__BB0_7;
	mul.f32 	%f110, %f20, %f20;
	mul.f32 	%f111, %f20, %f110;
	div.rn.f32 	%f112, %f17, %f111;
	div.rn.f32 	%f113, %f18, %f111;
	div.rn.f32 	%f114, %f19, %f111;
	add.f32 	%f176, %f176, %f112;
	add.f32 	%f175, %f175, %f113;
	add.f32 	%f174, %f174, %f114;
$L__BB0_7:
	ld.global.f32 	%f115, [%rd16];
	ld.global.f32 	%f116, [%rd16+4];
	ld.global.f32 	%f117, [%rd16+8];
	sub.f32 	%f27, %f115, %f1;
	sub.f32 	%f28, %f116, %f2;
	sub.f32 	%f29, %f117, %f3;
	mul.f32 	%f118, %f28, %f28;
	fma.rn.f32 	%f119, %f27, %f27, %f118;
	fma.rn.f32 	%f120, %f29, %f29, %f119;
	sqrt.rn.f32 	%f30, %f120;
	setp.leu.f32 	%p5, %f30, 0f00000000;
	@%p5 bra 	$L__BB0_9;
	mul.f32 	%f121, %f30, %f30;
	mul.f32 	%f122, %f30, %f121;
	div.rn.f32 	%f123, %f27, %f122;
	div.rn.f32 	%f124, %f28, %f122;
	div.rn.f32 	%f125, %f29, %f122;
	add.f32 	%f176, %f176, %f123;
	add.f32 	%f175, %f175, %f124;
	add.f32 	%f174, %f174, %f125;
$L__BB0_9:
	ld.global.f32 	%f126, [%rd16+16];
	ld.global.f32 	%f127, [%rd16+20];
	ld.global.f32 	%f128, [%rd16+24];
	sub.f32 	%f37, %f126, %f1;
	sub.f32 	%f38, %f127, %f2;
	sub.f32 	%f39, %f128, %f3;
	mul.f32 	%f129, %f38, %f38;
	fma.rn.f32 	%f130, %f37, %f37, %f129;
	fma.rn.f32 	%f131, %f39, %f39, %f130;
	sqrt.rn.f32 	%f40, %f131;
	setp.leu.f32 	%p6, %f40, 0f00000000;
	@%p6 bra 	$L__BB0_11;
	mul.f32 	%f132, %f40, %f40;
	mul.f32 	%f133, %f40, %f132;
	div.rn.f32 	%f134, %f37, %f133;
	div.rn.f32 	%f135, %f38, %f133;
	div.rn.f32 	%f136, %f39, %f133;
	add.f32 	%f176, %f176, %f134;
	add.f32 	%f175, %f175, %f135;
	add.f32 	%f174, %f174, %f136;
$L__BB0_11:
	add.s32 	%r17, %r17, 4;
	add.s64 	%rd16, %rd16, 64;
	setp.ne.s32 	%p7, %r17, 0;
	@%p7 bra 	$L__BB0_3;
$L__BB0_12:
	setp.eq.s32 	%p8, %r2, 0;
	@%p8 bra 	$L__BB0_22;
	setp.eq.s32 	%p9, %r2, 1;
	@%p9 bra 	$L__BB0_19;
	mul.wide.u32 	%rd10, %r19, 16;
	add.s64 	%rd5, %rd1, %rd10;
	ld.global.f32 	%f138, [%rd5+4];
	ld.global.f32 	%f139, [%rd5+8];
	ld.global.f32 	%f140, [%rd5+12];
	sub.f32 	%f53, %f138, %f1;
	sub.f32 	%f54, %f139, %f2;
	sub.f32 	%f55, %f140, %f3;
	mul.f32 	%f141, %f54, %f54;
	fma.rn.f32 	%f142, %f53, %f53, %f141;
	fma.rn.f32 	%f143, %f55, %f55, %f142;
	sqrt.rn.f32 	%f56, %f143;
	setp.leu.f32 	%p10, %f56, 0f00000000;
	@%p10 bra 	$L__BB0_16;
	mul.f32 	%f144, %f56, %f56;
	mul.f32 	%f145, %f56, %f144;
	div.rn.f32 	%f146, %f53, %f145;
	div.rn.f32 	%f147, %f54, %f145;
	div.rn.f32 	%f148, %f55, %f145;
	add.f32 	%f176, %f176, %f146;
	add.f32 	%f175, %f175, %f147;
	add.f32 	%f174, %f174, %f148;
$L__BB0_16:
	ld.global.f32 	%f149, [%rd5+20];
	ld.global.f32 	%f150, [%rd5+24];
	ld.global.f32 	%f151, [%rd5+28];
	sub.f32 	%f63, %f149, %f1;
	sub.f32 	%f64, %f150, %f2;
	sub.f32 	%f65, %f151, %f3;
	mul.f32 	%f152, %f64, %f64;
	fma.rn.f32 	%f153, %f63, %f63, %f152;
	fma.rn.f32 	%f154, %f65, %f65, %f153;
	sqrt.rn.f32 	%f66, %f154;
	setp.leu.f32 	%p11, %f66, 0f00000000;
	@%p11 bra 	$L__BB0_18;
	mul.f32 	%f155, %f66, %f66;
	mul.f32 	%f156, %f66, %f155;
	div.rn.f32 	%f157, %f63, %f156;
	div.rn.f32 	%f158, %f64, %f156;
	div.rn.f32 	%f159, %f65, %f156;
	add.f32 	%f176, %f176, %f157;
	add.f32 	%f175, %f175, %f158;
	add.f32 	%f174, %f174, %f159;
$L__BB0_18:
	add.s32 	%r19, %r19, 2;
$L__BB0_19:
	and.b32  	%r15, %r10, 1;
	setp.eq.b32 	%p12, %r15, 1;
	not.pred 	%p13, %p12;
	@%p13 bra 	$L__BB0_22;
	mul.wide.u32 	%rd11, %r19, 16;
	add.s64 	%rd12, %rd1, %rd11;
	ld.global.f32 	%f160, [%rd12+4];
	ld.global.f32 	%f161, [%rd12+8];
	ld.global.f32 	%f162, [%rd12+12];
	sub.f32 	%f79, %f160, %f1;
	sub.f32 	%f80, %f161, %f2;
	sub.f32 	%f81, %f162, %f3;
	mul.f32 	%f163, %f80, %f80;
	fma.rn.f32 	%f164, %f79, %f79, %f163;
	fma.rn.f32 	%f165, %f81, %f81, %f164;
	sqrt.rn.f32 	%f82, %f165;
	setp.leu.f32 	%p14, %f82, 0f00000000;
	@%p14 bra 	$L__BB0_22;
	mul.f32 	%f166, %f82, %f82;
	mul.f32 	%f167, %f82, %f166;
	div.rn.f32 	%f168, %f79, %f167;
	div.rn.f32 	%f169, %f80, %f167;
	div.rn.f32 	%f170, %f81, %f167;
	add.f32 	%f176, %f176, %f168;
	add.f32 	%f175, %f175, %f169;
	add.f32 	%f174, %f174, %f170;
$L__BB0_22:
	cvta.to.global.u64 	%rd13, %rd6;
	add.s64 	%rd15, %rd13, %rd8;
	mov.b32 	%r16, 0;
	st.global.u32 	[%rd15], %r16;
	st.global.f32 	[%rd15+4], %f176;
	st.global.f32 	[%rd15+8], %f175;
	st.global.f32 	[%rd15+12], %f174;
	ret;

}


// ===== COMPILED SASS (sm_100) =====

	.target	sm_100

	.elftype	@"ET_EXEC"


//--------------------- .note.nv.tkinfo           --------------------------
	.section	.note.nv.tkinfo,"",@"SHT_NOTE"
	.sectionflags	@"SHF_NOTE_NV_TKINFO"
	.tkinfo
        /*0018*/ 	.word	0x00000002
        /*0030*/ 	.string	""
        /*0030*/ 	.string	"ptxas"
        /*0030*/ 	.string	"Cuda compilation tools, release 13.0, V13.0.88"
        /*0030*/ 	.string	"Build cuda_13.0.r13.0/compiler.36424714_0"
        /*0030*/ 	.string	"-arch sm_100 -m 64 "



//--------------------- .note.nv.cuinfo           --------------------------
	.section	.note.nv.cuinfo,"",@"SHT_NOTE"
	.sectionflags	@"SHF_NOTE_NV_CUINFO"
        /*0018*/ 	.short	0x0002
        /*001a*/ 	.short	0x0064
        /*001c*/ 	.short	0x0082
	.zero		2


//--------------------- .nv.info                  --------------------------
	.section	.nv.info,"",@"SHT_CUDA_INFO"
	.align	4


	//----- nvinfo : EIATTR_REGCOUNT
	.align		4
        /*0000*/ 	.byte	0x04, 0x2f
        /*0002*/ 	.short	(.L_1 - .L_0)
	.align		4
.L_0:
        /*0004*/ 	.word	index@(_Z5nbodyiP6point3S0_)
        /*0008*/ 	.word	0x0000001d


	//----- nvinfo : EIATTR_FRAME_SIZE
	.align		4
.L_1:
        /*000c*/ 	.byte	0x04, 0x11
        /*000e*/ 	.short	(.L_3 - .L_2)
	.align		4
.L_2:
        /*0010*/ 	.word	index@($__internal_1_$__cuda_sm3x_div_rn_noftz_f32_slowpath)
        /*0014*/ 	.word	0x00000000


	//----- nvinfo : EIATTR_FRAME_SIZE
	.align		4
.L_3:
        /*0018*/ 	.byte	0x04, 0x11
        /*001a*/ 	.short	(.L_5 - .L_4)
	.align		4
.L_4:
        /*001c*/ 	.word	index@($__internal_0_$__cuda_sm20_sqrt_rn_f32_slowpath)
        /*0020*/ 	.word	0x00000000


	//----- nvinfo : EIATTR_FRAME_SIZE
	.align		4
.L_5:
        /*0024*/ 	.byte	0x04, 0x11
        /*0026*/ 	.short	(.L_7 - .L_6)
	.align		4
.L_6:
        /*0028*/ 	.word	index@(_Z5nbodyiP6point3S0_)
        /*002c*/ 	.word	0x00000000


	//----- nvinfo : EIATTR_MIN_STACK_SIZE
	.align		4
.L_7:
        /*0030*/ 	.byte	0x04, 0x12
        /*0032*/ 	.short	(.L_9 - .L_8)
	.align		4
.L_8:
        /*0034*/ 	.word	index@(_Z5nbodyiP6point3S0_)
        /*0038*/ 	.word	0x00000000
.L_9:


//--------------------- .nv.compat                --------------------------
	.section	.nv.compat,"",@"SHT_CUDA_COMPAT_INFO"
	.align	4
        /*0000*/ 	.byte	0x02, 0x09, 0x00, 0x00, 0x02, 0x02, 0x01, 0x00, 0x02, 0x05, 0x05, 0x00, 0x03, 0x07, 0x01, 0x01
        /*0010*/ 	.byte	0x02, 0x03, 0x00, 0x00, 0x02, 0x06, 0x01, 0x00, 0x04, 0x0b, 0x08, 0x00, 0x01, 0x00, 0x00, 0x00
        /*0020*/ 	.byte	0x00, 0x00, 0x00, 0x00


//--------------------- .nv.info._Z5nbodyiP6point3S0_ --------------------------
	.section	.nv.info._Z5nbodyiP6point3S0_,"",@"SHT_CUDA_INFO"
	.sectionflags	@""
	.align	4


	//----- nvinfo : EIATTR_CUDA_API_VERSION
	.align		4
        /*0000*/ 	.byte	0x04, 0x37
        /*0002*/ 	.short	(.L_11 - .L_10)
.L_10:
        /*0004*/ 	.word	0x00000082


	//----- nvinfo : EIATTR_KPARAM_INFO
	.align		4
.L_11:
        /*0008*/ 	.byte	0x04, 0x17
        /*000a*/ 	.short	(.L_13 - .L_12)
.L_12:
        /*000c*/ 	.word	0x00000000
        /*0010*/ 	.short	0x0002
        /*0012*/ 	.short	0x0010
        /*0014*/ 	.byte	0x00, 0xf5, 0x21, 0x00


	//----- nvinfo : EIATTR_KPARAM_INFO
	.align		4
.L_13:
        /*0018*/ 	.byte	0x04, 0x17
        /*001a*/ 	.short	(.L_15 - .L_14)
.L_14:
        /*001c*/ 	.word	0x00000000
        /*0020*/ 	.short	0x0001
        /*0022*/ 	.short	0x0008
        /*0024*/ 	.byte	0x00, 0xf5, 0x21, 0x00


	//----- nvinfo : EIATTR_KPARAM_INFO
	.align		4
.L_15:
        /*0028*/ 	.byte	0x04, 0x17
        /*002a*/ 	.short	(.L_17 - .L_16)
.L_16:
        /*002c*/ 	.word	0x00000000
        /*0030*/ 	.short	0x0000
        /*0032*/ 	.short	0x0000
        /*0034*/ 	.byte	0x00, 0xf0, 0x11, 0x00


	//----- nvinfo : EIATTR_SPARSE_MMA_MASK
	.align		4
.L_17:
        /*0038*/ 	.byte	0x03, 0x50
        /*003a*/ 	.short	0x0000


	//----- nvinfo : EIATTR_MAXREG_COUNT
	.align		4
        /*003c*/ 	.byte	0x03, 0x1b
        /*003e*/ 	.short	0x00ff


	//----- nvinfo : EIATTR_MERCURY_ISA_VERSION
	.align		4
        /*0040*/ 	.byte	0x03, 0x5f
        /*0042*/ 	.short	0x0101


	//----- nvinfo : EIATTR_VRC_CTA_INIT_COUNT
	.align		4
        /*0044*/ 	.byte	0x02, 0x4a
	.zero		1
	.zero		1


	//----- nvinfo : EIATTR_EXIT_INSTR_OFFSETS
	.align		4
        /*0048*/ 	.byte	0x04, 0x1c
        /*004a*/ 	.short	(.L_19 - .L_18)


	//   ....[0]....
.L_18:
        /*004c*/ 	.word	0x000024b0


	//----- nvinfo : EIATTR_CRS_STACK_SIZE
	.align		4
.L_19:
        /*0050*/ 	.byte	0x04, 0x1e
        /*0052*/ 	.short	(.L_21 - .L_20)
.L_20:
        /*0054*/ 	.word	0x00000000


	//----- nvinfo : EIATTR_CBANK_PARAM_SIZE
	.align		4
.L_21:
        /*0058*/ 	.byte	0x03, 0x19
        /*005a*/ 	.short	0x0018


	//----- nvinfo : EIATTR_PARAM_CBANK
	.align		4
        /*005c*/ 	.byte	0x04, 0x0a
        /*005e*/ 	.short	(.L_23 - .L_22)
	.align		4
.L_22:
        /*0060*/ 	.word	index@(.nv.constant0._Z5nbodyiP6point3S0_)
        /*0064*/ 	.short	0x0380
        /*0066*/ 	.short	0x0018


	//----- nvinfo : EIATTR_SW_WAR
	.align		4
.L_23:
        /*0068*/ 	.byte	0x04, 0x36
        /*006a*/ 	.short	(.L_25 - .L_24)
.L_24:
        /*006c*/ 	.word	0x00000008
.L_25:


//--------------------- .nv.callgraph             --------------------------
	.section	.nv.callgraph,"",@"SHT_CUDA_CALLGRAPH"
	.align	4
	.sectionentsize	8
	.align		4
        /*0000*/ 	.word	0x00000000
	.align		4
        /*0004*/ 	.word	0xffffffff
	.align		4
        /*0008*/ 	.word	0x00000000
	.align		4
        /*000c*/ 	.word	0xfffffffe
	.align		4
        /*0010*/ 	.word	0x00000000
	.align		4
        /*0014*/ 	.word	0xfffffffd
	.align		4
        /*0018*/ 	.word	0x00000000
	.align		4
        /*001c*/ 	.word	0xfffffffc


//--------------------- .text._Z5nbodyiP6point3S0_ --------------------------
	.section	.text._Z5nbodyiP6point3S0_,"ax",@progbits
	.align	128
        .global         _Z5nbodyiP6point3S0_
        .type           _Z5nbodyiP6point3S0_,@function
        .size           _Z5nbodyiP6point3S0_,(.L_x_94 - _Z5nbodyiP6point3S0_)
        .other          _Z5nbodyiP6point3S0_,@"STO_CUDA_ENTRY STV_DEFAULT"
_Z5nbodyiP6point3S0_:
.text._Z5nbodyiP6point3S0_:
[----:B------:R-:W-:Y:S01]  /*0000*/  LDC R1, c[0x0][0x37c] ;  /* 0x0000df00ff017b82 */ /* 0x000fe20000000800 */
[----:B------:R-:W0:Y:S01]  /*0010*/  S2R R14, SR_CTAID.X ;  /* 0x00000000000e7919 */ /* 0x000e220000002500 */
[----:B------:R-:W1:Y:S01]  /*0020*/  LDCU UR4, c[0x0][0x380] ;  /* 0x00007000ff0477ac */ /* 0x000e620008000800 */
[----:B------:R-:W-:Y:S01]  /*0030*/  HFMA2 R9, -RZ, RZ, 0, 0 ;  /* 0x00000000ff097431 */ /* 0x000fe200000001ff */
[----:B------:R-:W-:Y:S01]  /*0040*/  CS2R R10, SRZ ;  /* 0x00000000000a7805 */ /* 0x000fe2000001ff00 */
[----:B------:R-:W0:Y:S01]  /*0050*/  S2R R3, SR_TID.X ;  /* 0x0000000000037919 */ /* 0x000e220000002100 */
[----:B------:R-:W0:Y:S01]  /*0060*/  LDCU UR5, c[0x0][0x360] ;  /* 0x00006c00ff0577ac */ /* 0x000e220008000800 */
[----:B------:R-:W2:Y:S01]  /*0070*/  LDCU.64 UR10, c[0x0][0x358] ;  /* 0x00006b00ff0a77ac */ /* 0x000ea20008000a00 */
[----:B-1----:R-:W-:Y:S01]  /*0080*/  UISETP.GE.AND UP0, UPT, UR4, 0x1, UPT ;  /* 0x000000010400788c */ /* 0x002fe2000bf06270 */
[----:B0-----:R-:W-:-:S08]  /*0090*/  IMAD R14, R14, UR5, R3 ;  /* 0x000000050e0e7c24 */ /* 0x001fd0000f8e0203 */
[----:B--2---:R-:W-:Y:S05]  /*00a0*/  BRA.U !UP0, `(.L_x_0) ;  /* 0x0000002108e87547 */ /* 0x004fea000b800000 */
[----:B------:R-:W0:Y:S02]  /*00b0*/  LDC.64 R2, c[0x0][0x388] ;  /* 0x0000e200ff027b82 */ /* 0x000e240000000a00 */
[----:B0-----:R-:W-:-:S05]  /*00c0*/  IMAD.WIDE R2, R14, 0x10, R2 ;  /* 0x000000100e027825 */ /* 0x001fca00078e0202 */
[----:B------:R0:W5:Y:S04]  /*00d0*/  LDG.E R8, desc[UR10][R2.64+0x4] ;  /* 0x0000040a02087981 */ /* 0x000168000c1e1900 */
[----:B------:R0:W5:Y:S04]  /*00e0*/  LDG.E R7, desc[UR10][R2.64+0x8] ;  /* 0x0000080a02077981 */ /* 0x000168000c1e1900 */
[----:B------:R0:W5:Y:S01]  /*00f0*/  LDG.E R6, desc[UR10][R2.64+0xc] ;  /* 0x00000c0a02067981 */ /* 0x000162000c1e1900 */
[----:B------:R-:W-:Y:S01]  /*0100*/  UISETP.GE.U32.AND UP0, UPT, UR4, 0x4, UPT ;  /* 0x000000040400788c */ /* 0x000fe2000bf06070 */
[----:B------:R-:W-:-:S02]  /*0110*/  MOV R9, RZ ;  /* 0x000000ff00097202 */ /* 0x000fc40000000f00 */
[----:B------:R-:W-:Y:S02]  /*0120*/  CS2R R10, SRZ ;  /* 0x00000000000a7805 */ /* 0x000fe4000001ff00 */
[----:B------:R-:W-:Y:S01]  /*0130*/  MOV R5, RZ ;  /* 0x000000ff00057202 */ /* 0x000fe20000000f00 */
[----:B------:R-:W-:-:S03]  /*0140*/  ULOP3.LUT UR8, UR4, 0x3, URZ, 0xc0, !UPT ;  /* 0x0000000304087892 */ /* 0x000fc6000f8ec0ff */
[----:B0-----:R-:W-:Y:S09]  /*0150*/  BRA.U !UP0, `(.L_x_1) ;  /* 0x0000001108f87547 */ /* 0x001ff2000b800000 */
[----:B------:R-:W0:Y:S01]  /*0160*/  LDCU.64 UR6, c[0x0][0x388] ;  /* 0x00007100ff0677ac */ /* 0x000e220008000a00 */
[----:B------:R-:W-:Y:S01]  /*0170*/  MOV R9, RZ ;  /* 0x000000ff00097202 */ /* 0x000fe20000000f00 */
[----:B------:R-:W-:-:S06]  /*0180*/  ULOP3.LUT UR4, UR4, 0x7ffffffc, URZ, 0xc0, !UPT ;  /* 0x7ffffffc04047892 */ /* 0x000fcc000f8ec0ff */
[----:B------:R-:W-:Y:S01]  /*0190*/  MOV R5, UR4 ;  /* 0x0000000400057c02 */ /* 0x000fe20008000f00 */
[----:B0-----:R-:W-:-:S04]  /*01a0*/  UIADD3 UR5, UP0, UPT, UR6, 0x24, URZ ;  /* 0x0000002406057890 */ /* 0x001fc8000ff1e0ff */
[----:B------:R-:W-:Y:S02]  /*01b0*/  UIADD3.X UR6, UPT, UPT, URZ, UR7, URZ, UP0, !UPT ;  /* 0x00000007ff067290 */ /* 0x000fe400087fe4ff */
[----:B------:R-:W-:Y:S01]  /*01c0*/  MOV R12, UR5 ;  /* 0x00000005000c7c02 */ /* 0x000fe20008000f00 */
[----:B------:R-:W-:-:S03]  /*01d0*/  UIADD3 UR7, UPT, UPT, -UR4, URZ, URZ ;  /* 0x000000ff04077290 */ /* 0x000fc6000fffe1ff */
[----:B------:R-:W-:-:S09]  /*01e0*/  MOV R13, UR6 ;  /* 0x00000006000d7c02 */ /* 0x000fd20008000f00 */
.L_x_46:
[----:B------:R-:W2:Y:S04]  /*01f0*/  LDG.E R0, desc[UR10][R12.64+-0x1c] ;  /* 0xffffe40a0c007981 */ /* 0x000ea8000c1e1900 */
[----:B------:R-:W3:Y:S04]  /*0200*/  LDG.E R21, desc[UR10][R12.64+-0x20] ;  /* 0xffffe00a0c157981 */ /* 0x000ee8000c1e1900 */
[----:B------:R-:W4:Y:S01]  /*0210*/  LDG.E R3, desc[UR10][R12.64+-0x18] ;  /* 0xffffe80a0c037981 */ /* 0x000f22000c1e1900 */
[----:B------:R-:W-:Y:S01]  /*0220*/  UIADD3 UR7, UPT, UPT, UR7, 0x4, URZ ;  /* 0x0000000407077890 */ /* 0x000fe2000fffe0ff */
[----:B------:R-:W-:Y:S03]  /*0230*/  BSSY.RECONVERGENT B0, `(.L_x_2) ;  /* 0x0000014000007945 */ /* 0x000fe60003800200 */
[----:B------:R-:W-:Y:S01]  /*0240*/  UISETP.NE.AND UP0, UPT, UR7, URZ, UPT ;  /* 0x000000ff0700728c */ /* 0x000fe2000bf05270 */
[----:B--2--5:R-:W-:Y:S01]  /*0250*/  FADD R23, -R7, R0 ;  /* 0x0000000007177221 */ /* 0x024fe20000000100 */
[----:B---3--:R-:W-:-:S03]  /*0260*/  FADD R21, -R8, R21 ;  /* 0x0000001508157221 */ /* 0x008fc60000000100 */
[----:B------:R-:W-:Y:S01]  /*0270*/  FMUL R0, R23, R23 ;  /* 0x0000001717007220 */ /* 0x000fe20000400000 */
[----:B----4-:R-:W-:-:S03]  /*0280*/  FADD R3, -R6, R3 ;  /* 0x0000000306037221 */ /* 0x010fc60000000100 */
[----:B------:R-:W-:-:S04]  /*0290*/  FFMA R0, R21, R21, R0 ;  /* 0x0000001515007223 */ /* 0x000fc80000000000 */
[----:B------:R-:W-:-:S04]  /*02a0*/  FFMA R4, R3, R3, R0 ;  /* 0x0000000303047223 */ /* 0x000fc80000000000 */
[----:B------:R0:W1:Y:S01]  /*02b0*/  MUFU.RSQ R15, R4 ;  /* 0x00000004000f7308 */ /* 0x0000620000001400 */
[----:B------:R-:W-:-:S04]  /*02c0*/  IADD3 R0, PT, PT, R4, -0xd000000, RZ ;  /* 0xf300000004007810 */ /* 0x000fc80007ffe0ff */
[----:B------:R-:W-:-:S13]  /*02d0*/  ISETP.GT.U32.AND P0, PT, R0, 0x727fffff, PT ;  /* 0x727fffff0000780c */ /* 0x000fda0003f04070 */
[----:B01----:R-:W-:Y:S05]  /*02e0*/  @!P0 BRA `(.L_x_3) ;  /* 0x0000000000108947 */ /* 0x003fea0003800000 */
[----:B------:R-:W-:Y:S02]  /*02f0*/  MOV R0, R4 ;  /* 0x0000000400007202 */ /* 0x000fe40000000f00 */
[----:B------:R-:W-:-:S07]  /*0300*/  MOV R4, 0x320 ;  /* 0x0000032000047802 */ /* 0x000fce0000000f00 */
[----:B------:R-:W-:Y:S05]  /*0310*/  CALL.REL.NOINC `($__internal_0_$__cuda_sm20_sqrt_rn_f32_slowpath) ;  /* 0x0000002000687944 */ /* 0x000fea0003c00000 */
[----:B------:R-:W-:Y:S05]  /*0320*/  BRA `(.L_x_4) ;  /* 0x0000000000107947 */ /* 0x000fea0003800000 */
.L_x_3:
[----:B------:R-:W-:Y:S01]  /*0330*/  FMUL.FTZ R19, R4, R15 ;  /* 0x0000000f04137220 */ /* 0x000fe20000410000 */
[----:B------:R-:W-:-:S03]  /*0340*/  FMUL.FTZ R2, R15, 0.5 ;  /* 0x3f0000000f027820 */ /* 0x000fc60000410000 */
[----:B------:R-:W-:-:S04]  /*0350*/  FFMA R0, -R19, R19, R4 ;  /* 0x0000001313007223 */ /* 0x000fc80000000104 */
[----:B------:R-:W-:-:S07]  /*0360*/  FFMA R19, R0, R2, R19 ;  /* 0x0000000200137223 */ /* 0x000fce0000000013 */
.L_x_4:
[----:B------:R-:W-:Y:S05]  /*0370*/  BSYNC.RECONVERGENT B0 ;  /* 0x0000000000007941 */ /* 0x000fea0003800200 */
.L_x_2:
[----:B------:R-:W-:Y:S01]  /*0380*/  FSETP.GT.AND P0, PT, R19, RZ, PT ;  /* 0x000000ff1300720b */ /* 0x000fe20003f04000 */
[----:B------:R-:W-:-:S12]  /*0390*/  BSSY.RECONVERGENT B2, `(.L_x_5) ;  /* 0x0000033000027945 */ /* 0x000fd80003800200 */
[----:B------:R-:W-:Y:S05]  /*03a0*/  @!P0 BRA `(.L_x_6) ;  /* 0x0000000000c48947 */ /* 0x000fea0003800000 */
[-C--:B------:R-:W-:Y:S01]  /*03b0*/  FMUL R2, R19, R19.reuse ;  /* 0x0000001313027220 */ /* 0x080fe20000400000 */
[----:B------:R-:W-:Y:S03]  /*03c0*/  BSSY.RECONVERGENT B3, `(.L_x_7) ;  /* 0x000000f000037945 */ /* 0x000fe60003800200 */
[----:B------:R-:W-:-:S04]  /*03d0*/  FMUL R2, R2, R19 ;  /* 0x0000001302027220 */ /* 0x000fc80000400000 */
[----:B------:R-:W0:Y:S08]  /*03e0*/  MUFU.RCP R15, R2 ;  /* 0x00000002000f7308 */ /* 0x000e300000001000 */
[----:B------:R-:W1:Y:S01]  /*03f0*/  FCHK P0, R21, R2 ;  /* 0x0000000215007302 */ /* 0x000e620000000000 */
[----:B0-----:R-:W-:-:S04]  /*0400*/  FFMA R0, -R2, R15, 1 ;  /* 0x3f80000002007423 */ /* 0x001fc8000000010f */
[----:B------:R-:W-:-:S04]  /*0410*/  FFMA R0, R15, R0, R15 ;  /* 0x000000000f007223 */ /* 0x000fc8000000000f */
[----:B------:R-:W-:-:S04]  /*0420*/  FFMA R15, R21, R0, RZ ;  /* 0x00000000150f7223 */ /* 0x000fc800000000ff */
[----:B------:R-:W-:-:S04]  /*0430*/  FFMA R22, -R2, R15, R21 ;  /* 0x0000000f02167223 */ /* 0x000fc80000000115 */
[----:B------:R-:W-:Y:S01]  /*0440*/  FFMA R22, R0, R22, R15 ;  /* 0x0000001600167223 */ /* 0x000fe2000000000f */
[----:B-1----:R-:W-:Y:S06]  /*0450*/  @!P0 BRA `(.L_x_8) ;  /* 0x0000000000148947 */ /* 0x002fec0003800000 */
[----:B------:R-:W-:Y:S02]  /*0460*/  MOV R0, R21 ;  /* 0x0000001500007202 */ /* 0x000fe40000000f00 */
[----:B------:R-:W-:Y:S02]  /*0470*/  MOV R21, R2 ;  /* 0x0000000200157202 */ /* 0x000fe40000000f00 */
[----:B------:R-:W-:-:S07]  /*0480*/  MOV R16, 0x4a0 ;  /* 0x000004a000107802 */ /* 0x000fce0000000f00 */
[----:B------:R-:W-:Y:S05]  /*0490*/  CALL.REL.NOINC `($__internal_1_$__cuda_sm3x_div_rn_noftz_f32_slowpath) ;  /* 0x0000002000607944 */ /* 0x000fea0003c00000 */
[----:B------:R-:W-:-:S07]  /*04a0*/  MOV R22, R0 ;  /* 0x0000000000167202 */ /* 0x000fce0000000f00 */
.L_x_8:
[----:B------:R-:W-:Y:S05]  /*04b0*/  BSYNC.RECONVERGENT B3 ;  /* 0x0000000000037941 */ /* 0x000fea0003800200 */
.L_x_7:
[----:B------:R-:W0:Y:S01]  /*04c0*/  MUFU.RCP R15, R2 ;  /* 0x00000002000f7308 */ /* 0x000e220000001000 */
[----:B------:R-:W-:Y:S07]  /*04d0*/  BSSY.RECONVERGENT B3, `(.L_x_9) ;  /* 0x000000d000037945 */ /* 0x000fee0003800200 */
        /* <DEDUP_REMOVED lines=12> */
.L_x_10:
[----:B------:R-:W-:Y:S05]  /*05a0*/  BSYNC.RECONVERGENT B3 ;  /* 0x0000000000037941 */ /* 0x000fea0003800200 */
.L_x_9:
        /* <DEDUP_REMOVED lines=13> */
.L_x_12:
[----:B------:R-:W-:Y:S05]  /*0680*/  BSYNC.RECONVERGENT B3 ;  /* 0x0000000000037941 */ /* 0x000fea0003800200 */
.L_x_11:
[----:B------:R-:W-:Y:S01]  /*0690*/  FADD R9, R9, R22 ;  /* 0x0000001609097221 */ /* 0x000fe20000000000 */
[----:B------:R-:W-:Y:S01]  /*06a0*/  FADD R10, R10, R25 ;  /* 0x000000190a0a7221 */ /* 0x000fe20000000000 */
[----:B------:R-:W-:-:S07]  /*06b0*/  FADD R11, R11, R0 ;  /* 0x000000000b0b7221 */ /* 0x000fce0000000000 */
.L_x_6:
[----:B------:R-:W-:Y:S05]  /*06c0*/  BSYNC.RECONVERGENT B2 ;  /* 0x0000000000027941 */ /* 0x000fea0003800200 */
.L_x_5:
[----:B------:R-:W2:Y:S04]  /*06d0*/  LDG.E R22, desc[UR10][R12.64+-0xc] ;  /* 0xfffff40a0c167981 */ /* 0x000ea8000c1e1900 */
[----:B------:R-:W3:Y:S04]  /*06e0*/  LDG.E R3, desc[UR10][R12.64+-0x10] ;  /* 0xfffff00a0c037981 */ /* 0x000ee8000c1e1900 */
[----:B------:R-:W4:Y:S01]  /*06f0*/  LDG.E R15, desc[UR10][R12.64+-0x8] ;  /* 0xfffff80a0c0f7981 */ /* 0x000f22000c1e1900 */
[----:B------:R-:W-:Y:S01]  /*0700*/  BSSY.RECONVERGENT B0, `(.L_x_13) ;  /* 0x0000013000007945 */ /* 0x000fe20003800200 */
[----:B--2---:R-:W-:Y:S01]  /*0710*/  FADD R22, -R7, R22 ;  /* 0x0000001607167221 */ /* 0x004fe20000000100 */
        /* <DEDUP_REMOVED lines=13> */
.L_x_14:
[----:B------:R-:W-:Y:S01]  /*07f0*/  FMUL.FTZ R19, R4, R3 ;  /* 0x0000000304137220 */ /* 0x000fe20000410000 */
[----:B------:R-:W-:-:S03]  /*0800*/  FMUL.FTZ R3, R3, 0.5 ;  /* 0x3f00000003037820 */ /* 0x000fc60000410000 */
[----:B------:R-:W-:-:S04]  /*0810*/  FFMA R0, -R19, R19, R4 ;  /* 0x0000001313007223 */ /* 0x000fc80000000104 */
[----:B------:R-:W-:-:S07]  /*0820*/  FFMA R19, R0, R3, R19 ;  /* 0x0000000300137223 */ /* 0x000fce0000000013 */
.L_x_15:
[----:B------:R-:W-:Y:S05]  /*0830*/  BSYNC.RECONVERGENT B0 ;  /* 0x0000000000007941 */ /* 0x000fea0003800200 */
.L_x_13:
        /* <DEDUP_REMOVED lines=19> */
.L_x_19:
[----:B------:R-:W-:Y:S05]  /*0970*/  BSYNC.RECONVERGENT B3 ;  /* 0x0000000000037941 */ /* 0x000fea0003800200 */
.L_x_18:
        /* <DEDUP_REMOVED lines=14> */
.L_x_21:
[----:B------:R-:W-:Y:S05]  /*0a60*/  BSYNC.RECONVERGENT B3 ;  /* 0x0000000000037941 */ /* 0x000fea0003800200 */
.L_x_20:
        /* <DEDUP_REMOVED lines=13> */
.L_x_23:
[----:B------:R-:W-:Y:S05]  /*0b40*/  BSYNC.RECONVERGENT B3 ;  /* 0x0000000000037941 */ /* 0x000fea0003800200 */
.L_x_22:
[----:B------:R-:W-:Y:S01]  /*0b50*/  FADD R9, R9, R24 ;  /* 0x0000001809097221 */ /* 0x000fe20000000000 */
[----:B------:R-:W-:Y:S01]  /*0b60*/  FADD R10, R10, R23 ;  /* 0x000000170a0a7221 */ /* 0x000fe20000000000 */
[----:B------:R-:W-:-:S07]  /*0b70*/  FADD R11, R11, R0 ;  /* 0x000000000b0b7221 */ /* 0x000fce0000000000 */
.L_x_17:
[----:B------:R-:W-:Y:S05]  /*0b80*/  BSYNC.RECONVERGENT B2 ;  /* 0x0000000000027941 */ /* 0x000fea0003800200 */
.L_x_16:
        /* <DEDUP_REMOVED lines=18> */
.L_x_25:
[----:B------:R-:W-:Y:S01]  /*0cb0*/  FMUL.FTZ R19, R16, R15 ;  /* 0x0000000f10137220 */ /* 0x000fe20000410000 */
[----:B------:R-:W-:-:S03]  /*0cc0*/  FMUL.FTZ R4, R15, 0.5 ;  /* 0x3f0000000f047820 */ /* 0x000fc60000410000 */
[----:B------:R-:W-:-:S04]  /*0cd0*/  FFMA R0, -R19, R19, R16 ;  /* 0x0000001313007223 */ /* 0x000fc80000000110 */
[----:B------:R-:W-:-:S07]  /*0ce0*/  FFMA R19, R0, R4, R19 ;  /* 0x0000000400137223 */ /* 0x000fce0000000013 */
.L_x_26:
[----:B------:R-:W-:Y:S05]  /*0cf0*/  BSYNC.RECONVERGENT B0 ;  /* 0x0000000000007941 */ /* 0x000fea0003800200 */
.L_x_24:
        /* <DEDUP_REMOVED lines=19> */
.L_x_30:
[----:B------:R-:W-:Y:S05]  /*0e30*/  BSYNC.RECONVERGENT B3 ;  /* 0x0000000000037941 */ /* 0x000fea0003800200 */
.L_x_29:
        /* <DEDUP_REMOVED lines=14> */
.L_x_32:
[----:B------:R-:W-:Y:S05]  /*0f20*/  BSYNC.RECONVERGENT B3 ;  /* 0x0000000000037941 */ /* 0x000fea0003800200 */
.L_x_31:
        /* <DEDUP_REMOVED lines=13> */
.L_x_34:
[----:B------:R-:W-:Y:S05]  /*1000*/  BSYNC.RECONVERGENT B3 ;  /* 0x0000000000037941 */ /* 0x000fea0003800200 */
.L_x_33:
[----:B------:R-:W-:Y:S01]  /*1010*/  FADD R9, R9, R22 ;  /* 0x0000001609097221 */ /* 0x000fe20000000000 */
[----:B------:R-:W-:Y:S01]  /*1020*/  FADD R10, R10, R23 ;  /* 0x000000170a0a7221 */ /* 0x000fe20000000000 */
[----:B------:R-:W-:-:S07]  /*1030*/  FADD R11, R11, R0 ;  /* 0x000000000b0b7221 */ /* 0x000fce0000000000 */
.L_x_28:
[----:B------:R-:W-:Y:S05]  /*1040*/  BSYNC.RECONVERGENT B2 ;  /* 0x0000000000027941 */ /* 0x000fea0003800200 */
.L_x_27:
        /* <DEDUP_REMOVED lines=18> */
.L_x_36:
[----:B------:R-:W-:Y:S01]  /*1170*/  FMUL.FTZ R19, R16, R15 ;  /* 0x0000000f10137220 */ /* 0x000fe20000410000 */
[----:B------:R-:W-:-:S03]  /*1180*/  FMUL.FTZ R4, R15, 0.5 ;  /* 0x3f0000000f047820 */ /* 0x000fc60000410000 */
[----:B------:R-:W-:-:S04]  /*1190*/  FFMA R0, -R19, R19, R16 ;  /* 0x0000001313007223 */ /* 0x000fc80000000110 */
[----:B------:R-:W-:-:S07]  /*11a0*/  FFMA R19, R0, R4, R19 ;  /* 0x0000000400137223 */ /* 0x000fce0000000013 */
.L_x_37:
[----:B------:R-:W-:Y:S05]  /*11b0*/  BSYNC.RECONVERGENT B0 ;  /* 0x0000000000007941 */ /* 0x000fea0003800200 */
.L_x_35:
        /* <DEDUP_REMOVED lines=19> */
.L_x_41:
[----:B------:R-:W-:Y:S05]  /*12f0*/  BSYNC.RECONVERGENT B3 ;  /* 0x0000000000037941 */ /* 0x000fea0003800200 */
.L_x_40:
        /* <DEDUP_REMOVED lines=14> */
.L_x_43:
[----:B------:R-:W-:Y:S05]  /*13e0*/  BSYNC.RECONVERGENT B3 ;  /* 0x0000000000037941 */ /* 0x000fea0003800200 */
.L_x_42:
        /* <DEDUP_REMOVED lines=13> */
.L_x_45:
[----:B------:R-:W-:Y:S05]  /*14c0*/  BSYNC.RECONVERGENT B3 ;  /* 0x0000000000037941 */ /* 0x000fea0003800200 */
.L_x_44:
[----:B------:R-:W-:Y:S01]  /*14d0*/  FADD R9, R9, R22 ;  /* 0x0000001609097221 */ /* 0x000fe20000000000 */
[----:B------:R-:W-:Y:S01]  /*14e0*/  FADD R10, R10, R23 ;  /* 0x000000170a0a7221 */ /* 0x000fe20000000000 */
[----:B------:R-:W-:-:S07]  /*14f0*/  FADD R11, R11, R0 ;  /* 0x000000000b0b7221 */ /* 0x000fce0000000000 */
.L_x_39:
[----:B------:R-:W-:Y:S05]  /*1500*/  BSYNC.RECONVERGENT B2 ;  /* 0x0000000000027941 */ /* 0x000fea0003800200 */
.L_x_38:
[----:B------:R-:W-:-:S04]  /*1510*/  IADD3 R12, P0, PT, R12, 0x40, RZ ;  /* 0x000000400c0c7810 */ /* 0x000fc80007f1e0ff */
[----:B------:R-:W-:Y:S01]  /*1520*/  IADD3.X R13, PT, PT, RZ, R13, RZ, P0, !PT ;  /* 0x0000000dff0d7210 */ /* 0x000fe200007fe4ff */
[----:B------:R-:W-:Y:S08]  /*1530*/  BRA.U UP0, `(.L_x_46) ;  /* 0xffffffed002c7547 */ /* 0x000ff0000b83ffff */
.L_x_1:
[----:B------:R-:W-:-:S09]  /*1540*/  UISETP.NE.AND UP0, UPT, UR8, URZ, UPT ;  /* 0x000000ff0800728c */ /* 0x000fd2000bf05270 */
[----:B------:R-:W-:Y:S05]  /*1550*/  BRA.U !UP0, `(.L_x_0) ;  /* 0x0000000d08bc7547 */ /* 0x000fea000b800000 */
[----:B------:R-:W-:-:S09]  /*1560*/  UISETP.NE.AND UP0, UPT, UR8, 0x1, UPT ;  /* 0x000000010800788c */ /* 0x000fd2000bf05270 */
[----:B------:R-:W-:Y:S05]  /*1570*/  BRA.U !UP0, `(.L_x_47) ;  /* 0x00000009086c7547 */ /* 0x000fea000b800000 */
[----:B------:R-:W0:Y:S02]  /*1580*/  LDC.64 R24, c[0x0][0x388] ;  /* 0x0000e200ff187b82 */ /* 0x000e240000000a00 */
[----:B0-----:R-:W-:-:S05]  /*1590*/  IMAD.WIDE.U32 R24, R5, 0x10, R24 ;  /* 0x0000001005187825 */ /* 0x001fca00078e0018 */
[----:B------:R-:W2:Y:S04]  /*15a0*/  LDG.E R0, desc[UR10][R24.64+0x8] ;  /* 0x0000080a18007981 */ /* 0x000ea8000c1e1900 */
[----:B------:R-:W3:Y:S04]  /*15b0*/  LDG.E R21, desc[UR10][R24.64+0x4] ;  /* 0x0000040a18157981 */ /* 0x000ee8000c1e1900 */
[----:B------:R-:W4:Y:S01]  /*15c0*/  LDG.E R3, desc[UR10][R24.64+0xc] ;  /* 0x00000c0a18037981 */ /* 0x000f22000c1e1900 */
[----:B------:R-:W-:Y:S01]  /*15d0*/  BSSY.RECONVERGENT B0, `(.L_x_48) ;  /* 0x0000013000007945 */ /* 0x000fe20003800200 */
        /* <DEDUP_REMOVED lines=14> */
.L_x_49:
[----:B------:R-:W-:Y:S01]  /*16c0*/  FMUL.FTZ R19, R4, R15 ;  /* 0x0000000f04137220 */ /* 0x000fe20000410000 */
[----:B------:R-:W-:-:S03]  /*16d0*/  FMUL.FTZ R2, R15, 0.5 ;  /* 0x3f0000000f027820 */ /* 0x000fc60000410000 */
[----:B------:R-:W-:-:S04]  /*16e0*/  FFMA R0, -R19, R19, R4 ;  /* 0x0000001313007223 */ /* 0x000fc80000000104 */
[----:B------:R-:W-:-:S07]  /*16f0*/  FFMA R19, R0, R2, R19 ;  /* 0x0000000200137223 */ /* 0x000fce0000000013 */
.L_x_50:
[----:B------:R-:W-:Y:S05]  /*1700*/  BSYNC.RECONVERGENT B0 ;  /* 0x0000000000007941 */ /* 0x000fea0003800200 */
.L_x_48:
        /* <DEDUP_REMOVED lines=19> */
.L_x_54:
[----:B------:R-:W-:Y:S05]  /*1840*/  BSYNC.RECONVERGENT B3 ;  /* 0x0000000000037941 */ /* 0x000fea0003800200 */
.L_x_53:
        /* <DEDUP_REMOVED lines=14> */
.L_x_56:
[----:B------:R-:W-:Y:S05]  /*1930*/  BSYNC.RECONVERGENT B3 ;  /* 0x0000000000037941 */ /* 0x000fea0003800200 */
.L_x_55:
        /* <DEDUP_REMOVED lines=13> */
.L_x_58:
[----:B------:R-:W-:Y:S05]  /*1a10*/  BSYNC.RECONVERGENT B3 ;  /* 0x0000000000037941 */ /* 0x000fea0003800200 */
.L_x_57:
[----:B------:R-:W-:Y:S01]  /*1a20*/  FADD R9, R9, R12 ;  /* 0x0000000c09097221 */ /* 0x000fe20000000000 */
[----:B------:R-:W-:Y:S01]  /*1a30*/  FADD R10, R10, R23 ;  /* 0x000000170a0a7221 */ /* 0x000fe20000000000 */
[----:B------:R-:W-:-:S07]  /*1a40*/  FADD R11, R11, R0 ;  /* 0x000000000b0b7221 */ /* 0x000fce0000000000 */
.L_x_52:
[----:B------:R-:W-:Y:S05]  /*1a50*/  BSYNC.RECONVERGENT B2 ;  /* 0x0000000000027941 */ /* 0x000fea0003800200 */
.L_x_51:
        /* <DEDUP_REMOVED lines=18> */
.L_x_60:
[----:B------:R-:W-:Y:S01]  /*1b80*/  FMUL.FTZ R19, R4, R15 ;  /* 0x0000000f04137220 */ /* 0x000fe20000410000 */
[----:B------:R-:W-:-:S03]  /*1b90*/  FMUL.FTZ R2, R15, 0.5 ;  /* 0x3f0000000f027820 */ /* 0x000fc60000410000 */
[----:B------:R-:W-:-:S04]  /*1ba0*/  FFMA R0, -R19, R19, R4 ;  /* 0x0000001313007223 */ /* 0x000fc80000000104 */
[----:B------:R-:W-:-:S07]  /*1bb0*/  FFMA R19, R0, R2, R19 ;  /* 0x0000000200137223 */ /* 0x000fce0000000013 */
.L_x_61:
[----:B------:R-:W-:Y:S05]  /*1bc0*/  BSYNC.RECONVERGENT B0 ;  /* 0x0000000000007941 */ /* 0x000fea0003800200 */
.L_x_59:
        /* <DEDUP_REMOVED lines=19> */
.L_x_65:
[----:B------:R-:W-:Y:S05]  /*1d00*/  BSYNC.RECONVERGENT B3 ;  /* 0x0000000000037941 */ /* 0x000fea0003800200 */
.L_x_64:
        /* <DEDUP_REMOVED lines=14> */
.L_x_67:
[----:B------:R-:W-:Y:S05]  /*1df0*/  BSYNC.RECONVERGENT B3 ;  /* 0x0000000000037941 */ /* 0x000fea0003800200 */
.L_x_66:
        /* <DEDUP_REMOVED lines=13> */
.L_x_69:
[----:B------:R-:W-:Y:S05]  /*1ed0*/  BSYNC.RECONVERGENT B3 ;  /* 0x0000000000037941 */ /* 0x000fea0003800200 */
.L_x_68:
[----:B------:R-:W-:Y:S01]  /*1ee0*/  FADD R9, R9, R12 ;  /* 0x0000000c09097221 */ /* 0x000fe20000000000 */
[----:B------:R-:W-:Y:S01]  /*1ef0*/  FADD R10, R10, R23 ;  /* 0x000000170a0a7221 */ /* 0x000fe20000000000 */
[----:B------:R-:W-:-:S07]  /*1f00*/  FADD R11, R11, R0 ;  /* 0x000000000b0b7221 */ /* 0x000fce0000000000 */
.L_x_63:
[----:B------:R-:W-:Y:S05]  /*1f10*/  BSYNC.RECONVERGENT B2 ;  /* 0x0000000000027941 */ /* 0x000fea0003800200 */
.L_x_62:
[----:B------:R-:W-:-:S07]  /*1f20*/  IADD3 R5, PT, PT, R5, 0x2, RZ ;  /* 0x0000000205057810 */ /* 0x000fce0007ffe0ff */
.L_x_47:
[----:B------:R-:W0:Y:S02]  /*1f30*/  LDCU UR4, c[0x0][0x380] ;  /* 0x00007000ff0477ac */ /* 0x000e240008000800 */
[----:B0-----:R-:W-:-:S04]  /*1f40*/  ULOP3.LUT UR4, UR4, 0x1, URZ, 0xc0, !UPT ;  /* 0x0000000104047892 */ /* 0x001fc8000f8ec0ff */
[----:B------:R-:W-:-:S09]  /*1f50*/  UISETP.NE.U32.AND UP0, UPT, UR4, 0x1, UPT ;  /* 0x000000010400788c */ /* 0x000fd2000bf05070 */
[----:B------:R-:W-:Y:S05]  /*1f60*/  BRA.U UP0, `(.L_x_0) ;  /* 0x0000000500387547 */ /* 0x000fea000b800000 */
        /* <DEDUP_REMOVED lines=20> */
.L_x_71:
[----:B------:R-:W-:Y:S01]  /*20b0*/  FMUL.FTZ R19, R4, R15 ;  /* 0x0000000f04137220 */ /* 0x000fe20000410000 */
[----:B------:R-:W-:-:S03]  /*20c0*/  FMUL.FTZ R2, R15, 0.5 ;  /* 0x3f0000000f027820 */ /* 0x000fc60000410000 */
[----:B------:R-:W-:-:S04]  /*20d0*/  FFMA R0, -R19, R19, R4 ;  /* 0x0000001313007223 */ /* 0x000fc80000000104 */
[----:B------:R-:W-:-:S07]  /*20e0*/  FFMA R19, R0, R2, R19 ;  /* 0x0000000200137223 */ /* 0x000fce0000000013 */
.L_x_72:
[----:B------:R-:W-:Y:S05]  /*20f0*/  BSYNC.RECONVERGENT B0 ;  /* 0x0000000000007941 */ /* 0x000fea0003800200 */
.L_x_70:
        /* <DEDUP_REMOVED lines=19> */
.L_x_75:
[----:B------:R-:W-:Y:S05]  /*2230*/  BSYNC.RECONVERGENT B3 ;  /* 0x0000000000037941 */ /* 0x000fea0003800200 */
.L_x_74:
        /* <DEDUP_REMOVED lines=14> */
.L_x_77:
[----:B------:R-:W-:Y:S05]  /*2320*/  BSYNC.RECONVERGENT B3 ;  /* 0x0000000000037941 */ /* 0x000fea0003800200 */
.L_x_76:
        /* <DEDUP_REMOVED lines=13> */
.L_x_79:
[----:B------:R-:W-:Y:S05]  /*2400*/  BSYNC.RECONVERGENT B3 ;  /* 0x0000000000037941 */ /* 0x000fea0003800200 */
.L_x_78:
[----:B------:R-:W-:Y:S01]  /*2410*/  FADD R9, R9, R6 ;  /* 0x0000000609097221 */ /* 0x000fe20000000000 */
[----:B------:R-:W-:Y:S01]  /*2420*/  FADD R10, R10, R5 ;  /* 0x000000050a0a7221 */ /* 0x000fe20000000000 */
[----:B------:R-:W-:-:S07]  /*2430*/  FADD R11, R11, R0 ;  /* 0x000000000b0b7221 */ /* 0x000fce0000000000 */
.L_x_73:
[----:B------:R-:W-:Y:S05]  /*2440*/  BSYNC.RECONVERGENT B2 ;  /* 0x0000000000027941 */ /* 0x000fea0003800200 */
.L_x_0:
[----:B------:R-:W0:Y:S02]  /*2450*/  LDC.64 R2, c[0x0][0x390] ;  /* 0x0000e400ff027b82 */ /* 0x000e240000000a00 */
[----:B0-----:R-:W-:-:S05]  /*2460*/  IMAD.WIDE R14, R14, 0x10, R2 ;  /* 0x000000100e0e7825 */ /* 0x001fca00078e0202 */
[----:B------:R-:W-:Y:S04]  /*2470*/  STG.E desc[UR10][R14.64+0x4], R9 ;  /* 0x000004090e007986 */ /* 0x000fe8000c10190a */
[----:B------:R-:W-:Y:S04]  /*2480*/  STG.E desc[UR10][R14.64+0x8], R10 ;  /* 0x0000080a0e007986 */ /* 0x000fe8000c10190a */
[----:B------:R-:W-:Y:S04]  /*2490*/  STG.E desc[UR10][R14.64+0xc], R11 ;  /* 0x00000c0b0e007986 */ /* 0x000fe8000c10190a */
[----:B------:R-:W-:Y:S01]  /*24a0*/  STG.E desc[UR10][R14.64], RZ ;  /* 0x000000ff0e007986 */ /* 0x000fe2000c10190a */
[----:B------:R-:W-:Y:S05]  /*24b0*/  EXIT ;  /* 0x000000000000794d */ /* 0x000fea0003800000 */
        .weak           $__internal_0_$__cuda_sm20_sqrt_rn_f32_slowpath
        .type           $__internal_0_$__cuda_sm20_sqrt_rn_f32_slowpath,@function
        .size           $__internal_0_$__cuda_sm20_sqrt_rn_f32_slowpath,($__internal_1_$__cuda_sm3x_div_rn_noftz_f32_slowpath - $__internal_0_$__cuda_sm20_sqrt_rn_f32_slowpath)
$__internal_0_$__cuda_sm20_sqrt_rn_f32_slowpath:
[----:B------:R-:W-:-:S13]  /*24c0*/  LOP3.LUT P0, RZ, R0, 0x7fffffff, RZ, 0xc0, !PT ;  /* 0x7fffffff00ff7812 */ /* 0x000fda000780c0ff */
[----:B------:R-:W-:Y:S01]  /*24d0*/  @!P0 MOV R19, R0 ;  /* 0x0000000000138202 */ /* 0x000fe20000000f00 */
[----:B------:R-:W-:Y:S06]  /*24e0*/  @!P0 BRA `(.L_x_80) ;  /* 0x0000000000408947 */ /* 0x000fec0003800000 */
[----:B------:R-:W-:-:S13]  /*24f0*/  FSETP.GEU.FTZ.AND P0, PT, R0, RZ, PT ;  /* 0x000000ff0000720b */ /* 0x000fda0003f1e000 */
[----:B------:R-:W-:Y:S01]  /*2500*/  @!P0 MOV R19, 0x7fffffff ;  /* 0x7fffffff00138802 */ /* 0x000fe20000000f00 */
[----:B------:R-:W-:Y:S06]  /*2510*/  @!P0 BRA `(.L_x_80) ;  /* 0x0000000000348947 */ /* 0x000fec0003800000 */
[----:B------:R-:W-:-:S13]  /*2520*/  FSETP.GTU.FTZ.AND P0, PT, |R0|, +INF , PT ;  /* 0x7f8000000000780b */ /* 0x000fda0003f1c200 */
[----:B------:R-:W-:Y:S01]  /*2530*/  @P0 FADD.FTZ R19, R0, 1 ;  /* 0x3f80000000130421 */ /* 0x000fe20000010000 */
[----:B------:R-:W-:Y:S06]  /*2540*/  @P0 BRA `(.L_x_80) ;  /* 0x0000000000280947 */ /* 0x000fec0003800000 */
[----:B------:R-:W-:-:S13]  /*2550*/  FSETP.NEU.FTZ.AND P0, PT, |R0|, +INF , PT ;  /* 0x7f8000000000780b */ /* 0x000fda0003f1d200 */
[----:B------:R-:W-:Y:S01]  /*2560*/  @P0 FFMA R18, R0, 1.84467440737095516160e+19, RZ ;  /* 0x5f80000000120823 */ /* 0x000fe200000000ff */
[----:B------:R-:W-:-:S03]  /*2570*/  @!P0 MOV R19, R0 ;  /* 0x0000000000138202 */ /* 0x000fc60000000f00 */
[----:B------:R-:W0:Y:S02]  /*2580*/  @P0 MUFU.RSQ R15, R18 ;  /* 0x00000012000f0308 */ /* 0x000e240000001400 */
[----:B0-----:R-:W-:Y:S01]  /*2590*/  @P0 FMUL.FTZ R17, R18, R15 ;  /* 0x0000000f12110220 */ /* 0x001fe20000410000 */
[----:B------:R-:W-:-:S03]  /*25a0*/  @P0 FMUL.FTZ R15, R15, 0.5 ;  /* 0x3f0000000f0f0820 */ /* 0x000fc60000410000 */
[----:B------:R-:W-:-:S04]  /*25b0*/  @P0 FADD.FTZ R16, -R17, -RZ ;  /* 0x800000ff11100221 */ /* 0x000fc80000010100 */
[----:B------:R-:W-:-:S04]  /*25c0*/  @P0 FFMA R16, R17, R16, R18 ;  /* 0x0000001011100223 */ /* 0x000fc80000000012 */
[----:B------:R-:W-:-:S04]  /*25d0*/  @P0 FFMA R15, R16, R15, R17 ;  /* 0x0000000f100f0223 */ /* 0x000fc80000000011 */
[----:B------:R-:W-:-:S07]  /*25e0*/  @P0 FMUL.FTZ R19, R15, 2.3283064365386962891e-10 ;  /* 0x2f8000000f130820 */ /* 0x000fce0000410000 */
.L_x_80:
[----:B------:R-:W-:Y:S01]  /*25f0*/  HFMA2 R17, -RZ, RZ, 0, 0 ;  /* 0x00000000ff117431 */ /* 0x000fe200000001ff */
[----:B------:R-:W-:-:S04]  /*2600*/  MOV R16, R4 ;  /* 0x0000000400107202 */ /* 0x000fc80000000f00 */
[----:B------:R-:W-:Y:S05]  /*2610*/  RET.REL.NODEC R16 `(_Z5nbodyiP6point3S0_) ;  /* 0xffffffd810787950 */ /* 0x000fea0003c3ffff */
        .weak           $__internal_1_$__cuda_sm3x_div_rn_noftz_f32_slowpath
        .type           $__internal_1_$__cuda_sm3x_div_rn_noftz_f32_slowpath,@function
        .size           $__internal_1_$__cuda_sm3x_div_rn_noftz_f32_slowpath,(.L_x_94 - $__internal_1_$__cuda_sm3x_div_rn_noftz_f32_slowpath)
$__internal_1_$__cuda_sm3x_div_rn_noftz_f32_slowpath:
[----:B------:R-:W-:Y:S01]  /*2620*/  SHF.R.U32.HI R4, RZ, 0x17, R21 ;  /* 0x00000017ff047819 */ /* 0x000fe20000011615 */
[----:B------:R-:W-:Y:S01]  /*2630*/  BSSY.RECONVERGENT B0, `(.L_x_81) ;  /* 0x0000062000007945 */ /* 0x000fe20003800200 */
[----:B------:R-:W-:Y:S02]  /*2640*/  SHF.R.U32.HI R19, RZ, 0x17, R0 ;  /* 0x00000017ff137819 */ /* 0x000fe40000011600 */
[----:B------:R-:W-:Y:S02]  /*2650*/  LOP3.LUT R4, R4, 0xff, RZ, 0xc0, !PT ;  /* 0x000000ff04047812 */ /* 0x000fe400078ec0ff */
[----:B------:R-:W-:Y:S02]  /*2660*/  LOP3.LUT R19, R19, 0xff, RZ, 0xc0, !PT ;  /* 0x000000ff13137812 */ /* 0x000fe400078ec0ff */
[----:B------:R-:W-:Y:S02]  /*2670*/  IADD3 R17, PT, PT, R4, -0x1, RZ ;  /* 0xffffffff04117810 */ /* 0x000fe40007ffe0ff */
[----:B------:R-:W-:-:S02]  /*2680*/  IADD3 R18, PT, PT, R19, -0x1, RZ ;  /* 0xffffffff13127810 */ /* 0x000fc40007ffe0ff */
[----:B------:R-:W-:-:S04]  /*2690*/  ISETP.GT.U32.AND P0, PT, R17, 0xfd, PT ;  /* 0x000000fd1100780c */ /* 0x000fc80003f04070 */
[----:B------:R-:W-:-:S13]  /*26a0*/  ISETP.GT.U32.OR P0, PT, R18, 0xfd, P0 ;  /* 0x000000fd1200780c */ /* 0x000fda0000704470 */
[----:B------:R-:W-:Y:S01]  /*26b0*/  @!P0 MOV R15, RZ ;  /* 0x000000ff000f8202 */ /* 0x000fe20000000f00 */
[----:B------:R-:W-:Y:S06]  /*26c0*/  @!P0 BRA `(.L_x_82) ;  /* 0x00000000005c8947 */ /* 0x000fec0003800000 */
[----:B------:R-:W-:Y:S02]  /*26d0*/  FSETP.GTU.FTZ.AND P0, PT, |R0|, +INF , PT ;  /* 0x7f8000000000780b */ /* 0x000fe40003f1c200 */
[----:B------:R-:W-:-:S04]  /*26e0*/  FSETP.GTU.FTZ.AND P1, PT, |R21|, +INF , PT ;  /* 0x7f8000001500780b */ /* 0x000fc80003f3c200 */
[----:B------:R-:W-:-:S13]  /*26f0*/  PLOP3.LUT P0, PT, P0, P1, PT, 0xf8, 0x8f ;  /* 0x00000000008f781c */ /* 0x000fda0000703f70 */
[----:B------:R-:W-:Y:S05]  /*2700*/  @P0 BRA `(.L_x_83) ;  /* 0x00000004004c0947 */ /* 0x000fea0003800000 */
[----:B------:R-:W-:-:S13]  /*2710*/  LOP3.LUT P0, RZ, R21, 0x7fffffff, R0, 0xc8, !PT ;  /* 0x7fffffff15ff7812 */ /* 0x000fda000780c800 */
[----:B------:R-:W-:Y:S05]  /*2720*/  @!P0 BRA `(.L_x_84) ;  /* 0x00000004003c8947 */ /* 0x000fea0003800000 */
[C---:B------:R-:W-:Y:S02]  /*2730*/  FSETP.NEU.FTZ.AND P2, PT, |R0|.reuse, +INF , PT ;  /* 0x7f8000000000780b */ /* 0x040fe40003f5d200 */
[----:B------:R-:W-:Y:S02]  /*2740*/  FSETP.NEU.FTZ.AND P1, PT, |R21|, +INF , PT ;  /* 0x7f8000001500780b */ /* 0x000fe40003f3d200 */
[----:B------:R-:W-:-:S11]  /*2750*/  FSETP.NEU.FTZ.AND P0, PT, |R0|, +INF , PT ;  /* 0x7f8000000000780b */ /* 0x000fd60003f1d200 */
[----:B------:R-:W-:Y:S05]  /*2760*/  @!P1 BRA !P2, `(.L_x_84) ;  /* 0x00000004002c9947 */ /* 0x000fea0005000000 */
[----:B------:R-:W-:-:S04]  /*2770*/  LOP3.LUT P2, RZ, R0, 0x7fffffff, RZ, 0xc0, !PT ;  /* 0x7fffffff00ff7812 */ /* 0x000fc8000784c0ff */
[----:B------:R-:W-:-:S13]  /*2780*/  PLOP3.LUT P1, PT, P1, P2, PT, 0x2f, 0xf2 ;  /* 0x0000000000f2781c */ /* 0x000fda0000f24577 */
[----:B------:R-:W-:Y:S05]  /*2790*/  @P1 BRA `(.L_x_85) ;  /* 0x0000000400181947 */ /* 0x000fea0003800000 */
[----:B------:R-:W-:-:S04]  /*27a0*/  LOP3.LUT P1, RZ, R21, 0x7fffffff, RZ, 0xc0, !PT ;  /* 0x7fffffff15ff7812 */ /* 0x000fc8000782c0ff */
[----:B------:R-:W-:-:S13]  /*27b0*/  PLOP3.LUT P0, PT, P0, P1, PT, 0x2f, 0xf2 ;  /* 0x0000000000f2781c */ /* 0x000fda0000702577 */
[----:B------:R-:W-:Y:S05]  /*27c0*/  @P0 BRA `(.L_x_86) ;  /* 0x0000000400000947 */ /* 0x000fea0003800000 */
[----:B------:R-:W-:Y:S02]  /*27d0*/  ISETP.GE.AND P0, PT, R18, RZ, PT ;  /* 0x000000ff1200720c */ /* 0x000fe40003f06270 */
[----:B------:R-:W-:-:S11]  /*27e0*/  ISETP.GE.AND P1, PT, R17, RZ, PT ;  /* 0x000000ff1100720c */ /* 0x000fd60003f26270 */
[----:B------:R-:W-:Y:S01]  /*27f0*/  @P0 MOV R15, RZ ;  /* 0x000000ff000f0202 */ /* 0x000fe20000000f00 */
[----:B------:R-:W-:Y:S01]  /*2800*/  @!P0 FFMA R0, R0, 1.84467440737095516160e+19, RZ ;  /* 0x5f80000000008823 */ /* 0x000fe200000000ff */
[----:B------:R-:W-:Y:S01]  /*2810*/  @!P0 MOV R15, 0xffffffc0 ;  /* 0xffffffc0000f8802 */ /* 0x000fe20000000f00 */
[----:B------:R-:W-:-:S03]  /*2820*/  @!P1 FFMA R21, R21, 1.84467440737095516160e+19, RZ ;  /* 0x5f80000015159823 */ /* 0x000fc600000000ff */
[----:B------:R-:W-:-:S07]  /*2830*/  @!P1 IADD3 R15, PT, PT, R15, 0x40, RZ ;  /* 0x000000400f0f9810 */ /* 0x000fce0007ffe0ff */
.L_x_82:
[----:B------:R-:W-:Y:S01]  /*2840*/  LEA R26, R4, 0xc0800000, 0x17 ;  /* 0xc0800000041a7811 */ /* 0x000fe200078eb8ff */
[----:B------:R-:W-:Y:S01]  /*2850*/  BSSY.RECONVERGENT B1, `(.L_x_87) ;  /* 0x0000036000017945 */ /* 0x000fe20003800200 */
[----:B------:R-:W-:Y:S02]  /*2860*/  IADD3 R19, PT, PT, R19, -0x7f, RZ ;  /* 0xffffff8113137810 */ /* 0x000fe40007ffe0ff */
[----:B------:R-:W-:-:S03]  /*2870*/  IADD3 R26, PT, PT, -R26, R21, RZ ;  /* 0x000000151a1a7210 */ /* 0x000fc60007ffe1ff */
[----:B------:R-:W-:Y:S01]  /*2880*/  IMAD R0, R19, -0x800000, R0 ;  /* 0xff80000013007824 */ /* 0x000fe200078e0200 */
[----:B------:R-:W0:Y:S01]  /*2890*/  MUFU.RCP R18, R26 ;  /* 0x0000001a00127308 */ /* 0x000e220000001000 */
[----:B------:R-:W-:-:S04]  /*28a0*/  FADD.FTZ R17, -R26, -RZ ;  /* 0x800000ff1a117221 */ /* 0x000fc80000010100 */
[----:B0-----:R-:W-:-:S04]  /*28b0*/  FFMA R21, R18, R17, 1 ;  /* 0x3f80000012157423 */ /* 0x001fc80000000011 */
[----:B------:R-:W-:-:S04]  /*28c0*/  FFMA R21, R18, R21, R18 ;  /* 0x0000001512157223 */ /* 0x000fc80000000012 */
[----:B------:R-:W-:-:S04]  /*28d0*/  FFMA R18, R0, R21, RZ ;  /* 0x0000001500127223 */ /* 0x000fc800000000ff */
[----:B------:R-:W-:-:S04]  /*28e0*/  FFMA R20, R17, R18, R0 ;  /* 0x0000001211147223 */ /* 0x000fc80000000000 */
[----:B------:R-:W-:Y:S01]  /*28f0*/  FFMA R20, R21, R20, R18 ;  /* 0x0000001415147223 */ /* 0x000fe20000000012 */
[----:B------:R-:W-:-:S03]  /*2900*/  IADD3 R18, PT, PT, R19, 0x7f, -R4 ;  /* 0x0000007f13127810 */ /* 0x000fc60007ffe804 */
[----:B------:R-:W-:Y:S01]  /*2910*/  FFMA R17, R17, R20, R0 ;  /* 0x0000001411117223 */ /* 0x000fe20000000000 */
[----:B------:R-:W-:-:S03]  /*2920*/  IADD3 R15, PT, PT, R18, R15, RZ ;  /* 0x0000000f120f7210 */ /* 0x000fc60007ffe0ff */
[----:B------:R-:W-:-:S05]  /*2930*/  FFMA R0, R21, R17, R20 ;  /* 0x0000001115007223 */ /* 0x000fca0000000014 */
[----:B------:R-:W-:-:S04]  /*2940*/  SHF.R.U32.HI R4, RZ, 0x17, R0 ;  /* 0x00000017ff047819 */ /* 0x000fc80000011600 */
[----:B------:R-:W-:-:S04]  /*2950*/  LOP3.LUT R4, R4, 0xff, RZ, 0xc0, !PT ;  /* 0x000000ff04047812 */ /* 0x000fc800078ec0ff */
[----:B------:R-:W-:-:S04]  /*2960*/  IADD3 R4, PT, PT, R4, R15, RZ ;  /* 0x0000000f04047210 */ /* 0x000fc80007ffe0ff */
[----:B------:R-:W-:-:S04]  /*2970*/  IADD3 R18, PT, PT, R4, -0x1, RZ ;  /* 0xffffffff04127810 */ /* 0x000fc80007ffe0ff */
[----:B------:R-:W-:-:S13]  /*2980*/  ISETP.GE.U32.AND P0, PT, R18, 0xfe, PT ;  /* 0x000000fe1200780c */ /* 0x000fda0003f06070 */
[----:B------:R-:W-:Y:S05]  /*2990*/  @!P0 BRA `(.L_x_88) ;  /* 0x0000000000808947 */ /* 0x000fea0003800000 */
[----:B------:R-:W-:-:S13]  /*29a0*/  ISETP.GT.AND P0, PT, R4, 0xfe, PT ;  /* 0x000000fe0400780c */ /* 0x000fda0003f04270 */
[----:B------:R-:W-:Y:S05]  /*29b0*/  @P0 BRA `(.L_x_89) ;  /* 0x00000000006c0947 */ /* 0x000fea0003800000 */
[----:B------:R-:W-:-:S13]  /*29c0*/  ISETP.GE.AND P0, PT, R4, 0x1, PT ;  /* 0x000000010400780c */ /* 0x000fda0003f06270 */
[----:B------:R-:W-:Y:S05]  /*29d0*/  @P0 BRA `(.L_x_90) ;  /* 0x0000000000740947 */ /* 0x000fea0003800000 */
[----:B------:R-:W-:Y:S02]  /*29e0*/  ISETP.GE.AND P0, PT, R4, -0x18, PT ;  /* 0xffffffe80400780c */ /* 0x000fe40003f06270 */
[----:B------:R-:W-:-:S11]  /*29f0*/  LOP3.LUT R0, R0, 0x80000000, RZ, 0xc0, !PT ;  /* 0x8000000000007812 */ /* 0x000fd600078ec0ff */
[----:B------:R-:W-:Y:S05]  /*2a00*/  @!P0 BRA `(.L_x_90) ;  /* 0x0000000000688947 */ /* 0x000fea0003800000 */
[CCC-:B------:R-:W-:Y:S01]  /*2a10*/  FFMA.RZ R15, R21.reuse, R17.reuse, R20.reuse ;  /* 0x00000011150f7223 */ /* 0x1c0fe2000000c014 */
[CCC-:B------:R-:W-:Y:S01]  /*2a20*/  FFMA.RP R18, R21.reuse, R17.reuse, R20.reuse ;  /* 0x0000001115127223 */ /* 0x1c0fe20000008014 */
[----:B------:R-:W-:Y:S01]  /*2a30*/  FFMA.RM R21, R21, R17, R20 ;  /* 0x0000001115157223 */ /* 0x000fe20000004014 */
[C---:B------:R-:W-:Y:S02]  /*2a40*/  IADD3 R17, PT, PT, R4.reuse, 0x20, RZ ;  /* 0x0000002004117810 */ /* 0x040fe40007ffe0ff */
[----:B------:R-:W-:Y:S02]  /*2a50*/  LOP3.LUT R15, R15, 0x7fffff, RZ, 0xc0, !PT ;  /* 0x007fffff0f0f7812 */ /* 0x000fe400078ec0ff */
[C---:B------:R-:W-:Y:S02]  /*2a60*/  ISETP.NE.AND P2, PT, R4.reuse, RZ, PT ;  /* 0x000000ff0400720c */ /* 0x040fe40003f45270 */
[----:B------:R-:W-:Y:S02]  /*2a70*/  LOP3.LUT R20, R15, 0x800000, RZ, 0xfc, !PT ;  /* 0x008000000f147812 */ /* 0x000fe400078efcff */
[----:B------:R-:W-:-:S02]  /*2a80*/  ISETP.NE.AND P1, PT, R4, RZ, PT ;  /* 0x000000ff0400720c */ /* 0x000fc40003f25270 */
[----:B------:R-:W-:Y:S02]  /*2a90*/  IADD3 R4, PT, PT, -R4, RZ, RZ ;  /* 0x000000ff04047210 */ /* 0x000fe40007ffe1ff */
[----:B------:R-:W-:Y:S02]  /*2aa0*/  SHF.L.U32 R17, R20, R17, RZ ;  /* 0x0000001114117219 */ /* 0x000fe400000006ff */
[----:B------:R-:W-:Y:S02]  /*2ab0*/  FSETP.NEU.FTZ.AND P0, PT, R18, R21, PT ;  /* 0x000000151200720b */ /* 0x000fe40003f1d000 */
[----:B------:R-:W-:Y:S02]  /*2ac0*/  SEL R15, R4, RZ, P2 ;  /* 0x000000ff040f7207 */ /* 0x000fe40001000000 */
[----:B------:R-:W-:Y:S02]  /*2ad0*/  ISETP.NE.AND P1, PT, R17, RZ, P1 ;  /* 0x000000ff1100720c */ /* 0x000fe40000f25270 */
[----:B------:R-:W-:-:S02]  /*2ae0*/  SHF.R.U32.HI R17, RZ, R15, R20 ;  /* 0x0000000fff117219 */ /* 0x000fc40000011614 */
[----:B------:R-:W-:Y:S02]  /*2af0*/  PLOP3.LUT P0, PT, P0, P1, PT, 0xf8, 0x8f ;  /* 0x00000000008f781c */ /* 0x000fe40000703f70 */
[----:B------:R-:W-:Y:S02]  /*2b00*/  SHF.R.U32.HI R15, RZ, 0x1, R17 ;  /* 0x00000001ff0f7819 */ /* 0x000fe40000011611 */
[----:B------:R-:W-:-:S04]  /*2b10*/  SEL R4, RZ, 0x1, !P0 ;  /* 0x00000001ff047807 */ /* 0x000fc80004000000 */
[----:B------:R-:W-:-:S04]  /*2b20*/  LOP3.LUT R4, R4, 0x1, R15, 0xf8, !PT ;  /* 0x0000000104047812 */ /* 0x000fc800078ef80f */
[----:B------:R-:W-:-:S04]  /*2b30*/  LOP3.LUT R4, R4, R17, RZ, 0xc0, !PT ;  /* 0x0000001104047212 */ /* 0x000fc800078ec0ff */
[----:B------:R-:W-:-:S04]  /*2b40*/  IADD3 R15, PT, PT, R15, R4, RZ ;  /* 0x000000040f0f7210 */ /* 0x000fc80007ffe0ff */
[----:B------:R-:W-:Y:S01]  /*2b50*/  LOP3.LUT R0, R15, R0, RZ, 0xfc, !PT ;  /* 0x000000000f007212 */ /* 0x000fe200078efcff */
[----:B------:R-:W-:Y:S06]  /*2b60*/  BRA `(.L_x_90) ;  /* 0x0000000000107947 */ /* 0x000fec0003800000 */
.L_x_89:
[----:B------:R-:W-:-:S04]  /*2b70*/  LOP3.LUT R0, R0, 0x80000000, RZ, 0xc0, !PT ;  /* 0x8000000000007812 */ /* 0x000fc800078ec0ff */
[----:B------:R-:W-:Y:S01]  /*2b80*/  LOP3.LUT R0, R0, 0x7f800000, RZ, 0xfc, !PT ;  /* 0x7f80000000007812 */ /* 0x000fe200078efcff */
[----:B------:R-:W-:Y:S06]  /*2b90*/  BRA `(.L_x_90) ;  /* 0x0000000000047947 */ /* 0x000fec0003800000 */
.L_x_88:
[----:B------:R-:W-:-:S07]  /*2ba0*/  LEA R0, R15, R0, 0x17 ;  /* 0x000000000f007211 */ /* 0x000fce00078eb8ff */
.L_x_90:
[----:B------:R-:W-:Y:S05]  /*2bb0*/  BSYNC.RECONVERGENT B1 ;  /* 0x0000000000017941 */ /* 0x000fea0003800200 */
.L_x_87:
[----:B------:R-:W-:Y:S05]  /*2bc0*/  BRA `(.L_x_91) ;  /* 0x0000000000207947 */ /* 0x000fea0003800000 */
.L_x_86:
[----:B------:R-:W-:-:S04]  /*2bd0*/  LOP3.LUT R0, R21, 0x80000000, R0, 0x48, !PT ;  /* 0x8000000015007812 */ /* 0x000fc800078e4800 */
[----:B------:R-:W-:Y:S01]  /*2be0*/  LOP3.LUT R0, R0, 0x7f800000, RZ, 0xfc, !PT ;  /* 0x7f80000000007812 */ /* 0x000fe200078efcff */
[----:B------:R-:W-:Y:S06]  /*2bf0*/  BRA `(.L_x_91) ;  /* 0x0000000000147947 */ /* 0x000fec0003800000 */
.L_x_85:
[----:B------:R-:W-:Y:S01]  /*2c00*/  LOP3.LUT R0, R21, 0x80000000, R0, 0x48, !PT ;  /* 0x8000000015007812 */ /* 0x000fe200078e4800 */
[----:B------:R-:W-:Y:S06]  /*2c10*/  BRA `(.L_x_91) ;  /* 0x00000000000c7947 */ /* 0x000fec0003800000 */
.L_x_84:
[----:B------:R-:W0:Y:S01]  /*2c20*/  MUFU.RSQ R0, -QNAN ;  /* 0xffc0000000007908 */ /* 0x000e220000001400 */
[----:B------:R-:W-:Y:S05]  /*2c30*/  BRA `(.L_x_91) ;  /* 0x0000000000047947 */ /* 0x000fea0003800000 */
.L_x_83:
[----:B------:R-:W-:-:S07]  /*2c40*/  FADD.FTZ R0, R0, R21 ;  /* 0x0000001500007221 */ /* 0x000fce0000010000 */
.L_x_91:
[----:B------:R-:W-:Y:S05]  /*2c50*/  BSYNC.RECONVERGENT B0 ;  /* 0x0000000000007941 */ /* 0x000fea0003800200 */
.L_x_81:
[----:B------:R-:W-:-:S04]  /*2c60*/  HFMA2 R17, -RZ, RZ, 0, 0 ;  /* 0x00000000ff117431 */ /* 0x000fc800000001ff */
[----:B0-----:R-:W-:Y:S05]  /*2c70*/  RET.REL.NODEC R16 `(_Z5nbodyiP6point3S0_) ;  /* 0xffffffd010e07950 */ /* 0x001fea0003c3ffff */
.L_x_92:
[----:B------:R-:W-:-:S00]  /*2c80*/  BRA `(.L_x_92) ;  /* 0xfffffffc00fc7947 */ /* 0x000fc0000383ffff */
[----:B------:R-:W-:-:S00]  /*2c90*/  NOP ;  /* 0x0000000000007918 */ /* 0x000fc00000000000 */
        /* <DEDUP_REMOVED lines=14> */
.L_x_94:


//--------------------- .nv.shared.reserved.0     --------------------------
	.section	.nv.shared.reserved.0,"aw",@nobits
	.weak		__nv_reservedSMEM_offset_0_alias
	.size		__nv_reservedSMEM_offset_0_alias, 0, 64
	.other		__nv_reservedSMEM_offset_0_alias,@"STO_CUDA_RESERVED_SHARED STV_DEFAULT"
__nv_reservedSMEM_offset_0_alias:
	.zero		0
	.zero		64


//--------------------- .nv.constant0._Z5nbodyiP6point3S0_ --------------------------
	.section	.nv.constant0._Z5nbodyiP6point3S0_,"a",@progbits
	.sectionflags	@""
	.align	4
.nv.constant0._Z5nbodyiP6point3S0_:
	.zero		920


//--------------------- SYMBOLS --------------------------

	.type		.nv.reservedSmem.offset0,@object
	.size		.nv.reservedSmem.offset0,0x4
